//
// Generated by NVIDIA NVVM Compiler
//
// Compiler Build ID: CL-36424714
// Cuda compilation tools, release 13.0, V13.0.88
// Based on NVVM 20.0.0
//

.version 9.0
.target sm_100
.address_size 64

	// .globl	_Z20per2DGridSubArraySumPiS_iiiiiii
.extern .shared .align 16 .b8 cache[];

.visible .entry _Z20per2DGridSubArraySumPiS_iiiiiii(
	.param .u64 .ptr .align 1 _Z20per2DGridSubArraySumPiS_iiiiiii_param_0,
	.param .u64 .ptr .align 1 _Z20per2DGridSubArraySumPiS_iiiiiii_param_1,
	.param .u32 _Z20per2DGridSubArraySumPiS_iiiiiii_param_2,
	.param .u32 _Z20per2DGridSubArraySumPiS_iiiiiii_param_3,
	.param .u32 _Z20per2DGridSubArraySumPiS_iiiiiii_param_4,
	.param .u32 _Z20per2DGridSubArraySumPiS_iiiiiii_param_5,
	.param .u32 _Z20per2DGridSubArraySumPiS_iiiiiii_param_6,
	.param .u32 _Z20per2DGridSubArraySumPiS_iiiiiii_param_7,
	.param .u32 _Z20per2DGridSubArraySumPiS_iiiiiii_param_8
)
{
	.reg .pred 	%p<6>;
	.reg .b32 	%r<32>;
	.reg .b64 	%rd<7>;

	ld.param.u64 	%rd1, [_Z20per2DGridSubArraySumPiS_iiiiiii_param_0];
	ld.param.u64 	%rd2, [_Z20per2DGridSubArraySumPiS_iiiiiii_param_1];
	ld.param.u32 	%r10, [_Z20per2DGridSubArraySumPiS_iiiiiii_param_2];
	ld.param.u32 	%r7, [_Z20per2DGridSubArraySumPiS_iiiiiii_param_3];
	ld.param.u32 	%r8, [_Z20per2DGridSubArraySumPiS_iiiiiii_param_5];
	ld.param.u32 	%r11, [_Z20per2DGridSubArraySumPiS_iiiiiii_param_6];
	ld.param.u32 	%r12, [_Z20per2DGridSubArraySumPiS_iiiiiii_param_7];
	ld.param.u32 	%r9, [_Z20per2DGridSubArraySumPiS_iiiiiii_param_8];
	mul.lo.s32 	%r1, %r12, %r10;
	mov.u32 	%r2, %tid.x;
	sub.s32 	%r13, %r11, %r8;
	add.s32 	%r14, %r13, 1;
	setp.ge.u32 	%p1, %r2, %r14;
	shl.b32 	%r15, %r2, 2;
	mov.u32 	%r16, cache;
	add.s32 	%r3, %r16, %r15;
	@%p1 bra 	$L__BB0_2;
	cvta.to.global.u64 	%rd3, %rd1;
	mov.u32 	%r18, %ctaid.x;
	add.s32 	%r19, %r7, %r18;
	add.s32 	%r20, %r19, %r1;
	add.s32 	%r21, %r8, %r2;
	mad.lo.s32 	%r22, %r20, %r9, %r21;
	mul.wide.s32 	%rd4, %r22, 4;
	add.s64 	%rd5, %rd3, %rd4;
	ld.global.u32 	%r23, [%rd5];
	st.shared.u32 	[%r3], %r23;
	bra.uni 	$L__BB0_3;
$L__BB0_2:
	mov.b32 	%r17, 0;
	st.shared.u32 	[%r3], %r17;
$L__BB0_3:
	bar.sync 	0;
	mov.u32 	%r31, %ntid.x;
	setp.lt.u32 	%p2, %r31, 2;
	@%p2 bra 	$L__BB0_7;
$L__BB0_4:
	shr.u32 	%r6, %r31, 1;
	setp.ge.u32 	%p3, %r2, %r6;
	@%p3 bra 	$L__BB0_6;
	shl.b32 	%r24, %r6, 2;
	add.s32 	%r25, %r3, %r24;
	ld.shared.u32 	%r26, [%r25];
	ld.shared.u32 	%r27, [%r3];
	add.s32 	%r28, %r27, %r26;
	st.shared.u32 	[%r3], %r28;
$L__BB0_6:
	bar.sync 	0;
	setp.gt.u32 	%p4, %r31, 3;
	mov.u32 	%r31, %r6;
	@%p4 bra 	$L__BB0_4;
$L__BB0_7:
	setp.ne.s32 	%p5, %r2, 0;
	@%p5 bra 	$L__BB0_9;
	ld.shared.u32 	%r29, [cache];
	cvta.to.global.u64 	%rd6, %rd2;
	atom.global.add.u32 	%r30, [%rd6], %r29;
$L__BB0_9:
	ret;

}


// ===== COMPILED SASS (sm_100) =====

	.target	sm_100

	.elftype	@"ET_EXEC"


//--------------------- .note.nv.tkinfo           --------------------------
	.section	.note.nv.tkinfo,"",@"SHT_NOTE"
	.sectionflags	@"SHF_NOTE_NV_TKINFO"
	.tkinfo
        /*0018*/ 	.word	0x00000002
        /*0030*/ 	.string	""
        /*0030*/ 	.string	"ptxas"
        /*0030*/ 	.string	"Cuda compilation tools, release 13.0, V13.0.88"
        /*0030*/ 	.string	"Build cuda_13.0.r13.0/compiler.36424714_0"
        /*0030*/ 	.string	"-arch sm_100 -m 64 "



//--------------------- .note.nv.cuinfo           --------------------------
	.section	.note.nv.cuinfo,"",@"SHT_NOTE"
	.sectionflags	@"SHF_NOTE_NV_CUINFO"
        /*0018*/ 	.short	0x0002
        /*001a*/ 	.short	0x0064
        /*001c*/ 	.short	0x0082
	.zero		2


//--------------------- .nv.info                  --------------------------
	.section	.nv.info,"",@"SHT_CUDA_INFO"
	.align	4


	//----- nvinfo : EIATTR_REGCOUNT
	.align		4
        /*0000*/ 	.byte	0x04, 0x2f
        /*0002*/ 	.short	(.L_1 - .L_0)
	.align		4
.L_0:
        /*0004*/ 	.word	index@(_Z20per2DGridSubArraySumPiS_iiiiiii)
        /*0008*/ 	.word	0x0000000c


	//----- nvinfo : EIATTR_FRAME_SIZE
	.align		4
.L_1:
        /*000c*/ 	.byte	0x04, 0x11
        /*000e*/ 	.short	(.L_3 - .L_2)
	.align		4
.L_2:
        /*0010*/ 	.word	index@(_Z20per2DGridSubArraySumPiS_iiiiiii)
        /*0014*/ 	.word	0x00000000


	//----- nvinfo : EIATTR_MIN_STACK_SIZE
	.align		4
.L_3:
        /*0018*/ 	.byte	0x04, 0x12
        /*001a*/ 	.short	(.L_5 - .L_4)
	.align		4
.L_4:
        /*001c*/ 	.word	index@(_Z20per2DGridSubArraySumPiS_iiiiiii)
        /*0020*/ 	.word	0x00000000
.L_5:


//--------------------- .nv.compat                --------------------------
	.section	.nv.compat,"",@"SHT_CUDA_COMPAT_INFO"
	.align	4
        /*0000*/ 	.byte	0x02, 0x09, 0x00, 0x00, 0x02, 0x02, 0x01, 0x00, 0x02, 0x05, 0x05, 0x00, 0x03, 0x07, 0x01, 0x01
        /*0010*/ 	.byte	0x02, 0x03, 0x00, 0x00, 0x02, 0x06, 0x01, 0x00, 0x04, 0x0b, 0x08, 0x00, 0x09, 0x00, 0x00, 0x00
        /*0020*/ 	.byte	0x00, 0x00, 0x00, 0x00


//--------------------- .nv.info._Z20per2DGridSubArraySumPiS_iiiiiii --------------------------
	.section	.nv.info._Z20per2DGridSubArraySumPiS_iiiiiii,"",@"SHT_CUDA_INFO"
	.sectionflags	@""
	.align	4


	//----- nvinfo : EIATTR_CUDA_API_VERSION
	.align		4
        /*0000*/ 	.byte	0x04, 0x37
        /*0002*/ 	.short	(.L_7 - .L_6)
.L_6:
        /*0004*/ 	.word	0x00000082


	//----- nvinfo : EIATTR_KPARAM_INFO
	.align		4
.L_7:
        /*0008*/ 	.byte	0x04, 0x17
        /*000a*/ 	.short	(.L_9 - .L_8)
.L_8:
        /*000c*/ 	.word	0x00000000
        /*0010*/ 	.short	0x0008
        /*0012*/ 	.short	0x0028
        /*0014*/ 	.byte	0x00, 0xf0, 0x11, 0x00


	//----- nvinfo : EIATTR_KPARAM_INFO
	.align		4
.L_9:
        /*0018*/ 	.byte	0x04, 0x17
        /*001a*/ 	.short	(.L_11 - .L_10)
.L_10:
        /*001c*/ 	.word	0x00000000
        /*0020*/ 	.short	0x0007
        /*0022*/ 	.short	0x0024
        /*0024*/ 	.byte	0x00, 0xf0, 0x11, 0x00


	//----- nvinfo : EIATTR_KPARAM_INFO
	.align		4
.L_11:
        /*0028*/ 	.byte	0x04, 0x17
        /*002a*/ 	.short	(.L_13 - .L_12)
.L_12:
        /*002c*/ 	.word	0x00000000
        /*0030*/ 	.short	0x0006
        /*0032*/ 	.short	0x0020
        /*0034*/ 	.byte	0x00, 0xf0, 0x11, 0x00


	//----- nvinfo : EIATTR_KPARAM_INFO
	.align		4
.L_13:
        /*0038*/ 	.byte	0x04, 0x17
        /*003a*/ 	.short	(.L_15 - .L_14)
.L_14:
        /*003c*/ 	.word	0x00000000
        /*0040*/ 	.short	0x0005
        /*0042*/ 	.short	0x001c
        /*0044*/ 	.byte	0x00, 0xf0, 0x11, 0x00


	//----- nvinfo : EIATTR_KPARAM_INFO
	.align		4
.L_15:
        /*0048*/ 	.byte	0x04, 0x17
        /*004a*/ 	.short	(.L_17 - .L_16)
.L_16:
        /*004c*/ 	.word	0x00000000
        /*0050*/ 	.short	0x0004
        /*0052*/ 	.short	0x0018
        /*0054*/ 	.byte	0x00, 0xf0, 0x11, 0x00


	//----- nvinfo : EIATTR_KPARAM_INFO
	.align		4
.L_17:
        /*0058*/ 	.byte	0x04, 0x17
        /*005a*/ 	.short	(.L_19 - .L_18)
.L_18:
        /*005c*/ 	.word	0x00000000
        /*0060*/ 	.short	0x0003
        /*0062*/ 	.short	0x0014
        /*0064*/ 	.byte	0x00, 0xf0, 0x11, 0x00


	//----- nvinfo : EIATTR_KPARAM_INFO
	.align		4
.L_19:
        /*0068*/ 	.byte	0x04, 0x17
        /*006a*/ 	.short	(.L_21 - .L_20)
.L_20:
        /*006c*/ 	.word	0x00000000
        /*0070*/ 	.short	0x0002
        /*0072*/ 	.short	0x0010
        /*0074*/ 	.byte	0x00, 0xf0, 0x11, 0x00


	//----- nvinfo : EIATTR_KPARAM_INFO
	.align		4
.L_21:
        /*0078*/ 	.byte	0x04, 0x17
        /*007a*/ 	.short	(.L_23 - .L_22)
.L_22:
        /*007c*/ 	.word	0x00000000
        /*0080*/ 	.short	0x0001
        /*0082*/ 	.short	0x0008
        /*0084*/ 	.byte	0x00, 0xf5, 0x21, 0x00


	//----- nvinfo : EIATTR_KPARAM_INFO
	.align		4
.L_23:
        /*0088*/ 	.byte	0x04, 0x17
        /*008a*/ 	.short	(.L_25 - .L_24)
.L_24:
        /*008c*/ 	.word	0x00000000
        /*0090*/ 	.short	0x0000
        /*0092*/ 	.short	0x0000
        /*0094*/ 	.byte	0x00, 0xf5, 0x21, 0x00


	//----- nvinfo : EIATTR_SPARSE_MMA_MASK
	.align		4
.L_25:
        /*0098*/ 	.byte	0x03, 0x50
        /*009a*/ 	.short	0x0000


	//----- nvinfo : EIATTR_MAXREG_COUNT
	.align		4
        /*009c*/ 	.byte	0x03, 0x1b
        /*009e*/ 	.short	0x00ff


	//----- nvinfo : EIATTR_NUM_BARRIERS
	.align		4
        /*00a0*/ 	.byte	0x02, 0x4c
        /*00a2*/ 	.byte	0x01
	.zero		1


	//----- nvinfo : EIATTR_MERCURY_ISA_VERSION
	.align		4
        /*00a4*/ 	.byte	0x03, 0x5f
        /*00a6*/ 	.short	0x0101


	//----- nvinfo : EIATTR_VRC_CTA_INIT_COUNT
	.align		4
        /*00a8*/ 	.byte	0x02, 0x4a
	.zero		1
	.zero		1


	//----- nvinfo : EIATTR_EXIT_INSTR_OFFSETS
	.align		4
        /*00ac*/ 	.byte	0x04, 0x1c
        /*00ae*/ 	.short	(.L_27 - .L_26)


	//   ....[0]....
.L_26:
        /*00b0*/ 	.word	0x00000290


	//   ....[1]....
        /*00b4*/ 	.word	0x00000300


	//----- nvinfo : EIATTR_CBANK_PARAM_SIZE
	.align		4
.L_27:
        /*00b8*/ 	.byte	0x03, 0x19
        /*00ba*/ 	.short	0x002c


	//----- nvinfo : EIATTR_PARAM_CBANK
	.align		4
        /*00bc*/ 	.byte	0x04, 0x0a
        /*00be*/ 	.short	(.L_29 - .L_28)
	.align		4
.L_28:
        /*00c0*/ 	.word	index@(.nv.constant0._Z20per2DGridSubArraySumPiS_iiiiiii)
        /*00c4*/ 	.short	0x0380
        /*00c6*/ 	.short	0x002c


	//----- nvinfo : EIATTR_SW_WAR
	.align		4
.L_29:
        /*00c8*/ 	.byte	0x04, 0x36
        /*00ca*/ 	.short	(.L_31 - .L_30)
.L_30:
        /*00cc*/ 	.word	0x00000008
.L_31:


//--------------------- .nv.callgraph             --------------------------
	.section	.nv.callgraph,"",@"SHT_CUDA_CALLGRAPH"
	.align	4
	.sectionentsize	8
	.align		4
        /*0000*/ 	.word	0x00000000
	.align		4
        /*0004*/ 	.word	0xffffffff
	.align		4
        /*0008*/ 	.word	0x00000000
	.align		4
        /*000c*/ 	.word	0xfffffffe
	.align		4
        /*0010*/ 	.word	0x00000000
	.align		4
        /*0014*/ 	.word	0xfffffffd
	.align		4
        /*0018*/ 	.word	0x00000000
	.align		4
        /*001c*/ 	.word	0xfffffffc


//--------------------- .text._Z20per2DGridSubArraySumPiS_iiiiiii --------------------------
	.section	.text._Z20per2DGridSubArraySumPiS_iiiiiii,"ax",@progbits
	.align	128
        .global         _Z20per2DGridSubArraySumPiS_iiiiiii
        .type           _Z20per2DGridSubArraySumPiS_iiiiiii,@function
        .size           _Z20per2DGridSubArraySumPiS_iiiiiii,(.L_x_3 - _Z20per2DGridSubArraySumPiS_iiiiiii)
        .other          _Z20per2DGridSubArraySumPiS_iiiiiii,@"STO_CUDA_ENTRY STV_DEFAULT"
_Z20per2DGridSubArraySumPiS_iiiiiii:
.text._Z20per2DGridSubArraySumPiS_iiiiiii:
[----:B------:R-:W-:Y:S01]  /*0000*/  LDC R1, c[0x0][0x37c] ;  /* 0x0000df00ff017b82 */ /* 0x000fe20000000800 */
[----:B------:R-:W0:Y:S01]  /*0010*/  S2R R6, SR_TID.X ;  /* 0x0000000000067919 */ /* 0x000e220000002100 */
[----:B------:R-:W1:Y:S01]  /*0020*/  LDCU UR4, c[0x0][0x3a0] ;  /* 0x00007400ff0477ac */ /* 0x000e620008000800 */
[----:B------:R-:W1:Y:S01]  /*0030*/  LDCU UR5, c[0x0][0x39c] ;  /* 0x00007380ff0577ac */ /* 0x000e620008000800 */
[----:B------:R-:W2:Y:S01]  /*0040*/  LDCU.64 UR6, c[0x0][0x358] ;  /* 0x00006b00ff0677ac */ /* 0x000ea20008000a00 */
[----:B-1----:R-:W-:-:S06]  /*0050*/  UIADD3 UR4, UPT, UPT, UR4, 0x1, -UR5 ;  /* 0x0000000104047890 */ /* 0x002fcc000fffe805 */
[----:B0-----:R-:W-:-:S13]  /*0060*/  ISETP.GE.U32.AND P1, PT, R6, UR4, PT ;  /* 0x0000000406007c0c */ /* 0x001fda000bf26070 */
[----:B------:R-:W0:Y:S01]  /*0070*/  @!P1 S2R R0, SR_CTAID.X ;  /* 0x0000000000009919 */ /* 0x000e220000002500 */
[----:B------:R-:W0:Y:S08]  /*0080*/  @!P1 LDC.64 R8, c[0x0][0x390] ;  /* 0x0000e400ff089b82 */ /* 0x000e300000000a00 */
[----:B------:R-:W1:Y:S08]  /*0090*/  @!P1 LDC R4, c[0x0][0x3a4] ;  /* 0x0000e900ff049b82 */ /* 0x000e700000000800 */
[----:B------:R-:W3:Y:S08]  /*00a0*/  @!P1 LDC R7, c[0x0][0x3a8] ;  /* 0x0000ea00ff079b82 */ /* 0x000ef00000000800 */
[----:B------:R-:W4:Y:S01]  /*00b0*/  @!P1 LDC.64 R2, c[0x0][0x380] ;  /* 0x0000e000ff029b82 */ /* 0x000f220000000a00 */
[----:B0-----:R-:W-:-:S02]  /*00c0*/  @!P1 IMAD.IADD R5, R0, 0x1, R9 ;  /* 0x0000000100059824 */ /* 0x001fc400078e0209 */
[----:B------:R-:W-:Y:S02]  /*00d0*/  @!P1 VIADD R0, R6, UR5 ;  /* 0x0000000506009c36 */ /* 0x000fe40008000000 */
[----:B-1----:R-:W-:-:S04]  /*00e0*/  @!P1 IMAD R5, R4, R8, R5 ;  /* 0x0000000804059224 */ /* 0x002fc800078e0205 */
[----:B---3--:R-:W-:-:S04]  /*00f0*/  @!P1 IMAD R5, R5, R7, R0 ;  /* 0x0000000705059224 */ /* 0x008fc800078e0200 */
[----:B----4-:R-:W-:-:S06]  /*0100*/  @!P1 IMAD.WIDE R2, R5, 0x4, R2 ;  /* 0x0000000405029825 */ /* 0x010fcc00078e0202 */
[----:B--2---:R-:W2:Y:S01]  /*0110*/  @!P1 LDG.E R3, desc[UR6][R2.64] ;  /* 0x0000000602039981 */ /* 0x004ea2000c1e1900 */
[----:B------:R-:W0:Y:S01]  /*0120*/  S2UR UR5, SR_CgaCtaId ;  /* 0x00000000000579c3 */ /* 0x000e220000008800 */
[----:B------:R-:W-:Y:S01]  /*0130*/  UMOV UR4, 0x400 ;  /* 0x0000040000047882 */ /* 0x000fe20000000000 */
[----:B------:R-:W1:Y:S01]  /*0140*/  LDCU UR8, c[0x0][0x360] ;  /* 0x00006c00ff0877ac */ /* 0x000e620008000800 */
[----:B------:R-:W-:Y:S01]  /*0150*/  ISETP.NE.AND P0, PT, R6, RZ, PT ;  /* 0x000000ff0600720c */ /* 0x000fe20003f05270 */
[----:B-1----:R-:W-:Y:S02]  /*0160*/  UISETP.GE.U32.AND UP0, UPT, UR8, 0x2, UPT ;  /* 0x000000020800788c */ /* 0x002fe4000bf06070 */
[----:B0-----:R-:W-:-:S06]  /*0170*/  ULEA UR4, UR5, UR4, 0x18 ;  /* 0x0000000405047291 */ /* 0x001fcc000f8ec0ff */
[----:B------:R-:W-:-:S05]  /*0180*/  LEA R0, R6, UR4, 0x2 ;  /* 0x0000000406007c11 */ /* 0x000fca000f8e10ff */
[----:B--2---:R0:W-:Y:S04]  /*0190*/  @!P1 STS [R0], R3 ;  /* 0x0000000300009388 */ /* 0x0041e80000000800 */
[----:B------:R0:W-:Y:S01]  /*01a0*/  @P1 STS [R0], RZ ;  /* 0x000000ff00001388 */ /* 0x0001e20000000800 */
[----:B------:R-:W-:Y:S06]  /*01b0*/  BAR.SYNC.DEFER_BLOCKING 0x0 ;  /* 0x0000000000007b1d */ /* 0x000fec0000010000 */
[----:B------:R-:W-:Y:S05]  /*01c0*/  BRA.U !UP0, `(.L_x_0) ;  /* 0x0000000108307547 */ /* 0x000fea000b800000 */
[----:B------:R-:W-:-:S07]  /*01d0*/  MOV R2, UR8 ;  /* 0x0000000800027c02 */ /* 0x000fce0008000f00 */
.L_x_1:
[----:B------:R-:W-:-:S04]  /*01e0*/  SHF.R.U32.HI R7, RZ, 0x1, R2 ;  /* 0x00000001ff077819 */ /* 0x000fc80000011602 */
[----:B------:R-:W-:-:S13]  /*01f0*/  ISETP.GE.U32.AND P1, PT, R6, R7, PT ;  /* 0x000000070600720c */ /* 0x000fda0003f26070 */
[----:B0-----:R-:W-:Y:S01]  /*0200*/  @!P1 IMAD R3, R7, 0x4, R0 ;  /* 0x0000000407039824 */ /* 0x001fe200078e0200 */
[----:B------:R-:W-:Y:S05]  /*0210*/  @!P1 LDS R4, [R0] ;  /* 0x0000000000049984 */ /* 0x000fea0000000800 */
[----:B------:R-:W0:Y:S02]  /*0220*/  @!P1 LDS R3, [R3] ;  /* 0x0000000003039984 */ /* 0x000e240000000800 */
[----:B0-----:R-:W-:-:S05]  /*0230*/  @!P1 IADD3 R5, PT, PT, R3, R4, RZ ;  /* 0x0000000403059210 */ /* 0x001fca0007ffe0ff */
[----:B------:R1:W-:Y:S01]  /*0240*/  @!P1 STS [R0], R5 ;  /* 0x0000000500009388 */ /* 0x0003e20000000800 */
[----:B------:R-:W-:Y:S01]  /*0250*/  BAR.SYNC.DEFER_BLOCKING 0x0 ;  /* 0x0000000000007b1d */ /* 0x000fe20000010000 */
[----:B------:R-:W-:Y:S01]  /*0260*/  ISETP.GT.U32.AND P1, PT, R2, 0x3, PT ;  /* 0x000000030200780c */ /* 0x000fe20003f24070 */
[----:B------:R-:W-:-:S12]  /*0270*/  IMAD.MOV.U32 R2, RZ, RZ, R7 ;  /* 0x000000ffff027224 */ /* 0x000fd800078e0007 */
[----:B-1----:R-:W-:Y:S05]  /*0280*/  @P1 BRA `(.L_x_1) ;  /* 0xfffffffc00d41947 */ /* 0x002fea000383ffff */
.L_x_0:
[----:B------:R-:W-:Y:S05]  /*0290*/  @P0 EXIT ;  /* 0x000000000000094d */ /* 0x000fea0003800000 */
[----:B------:R-:W1:Y:S01]  /*02a0*/  S2UR UR5, SR_CgaCtaId ;  /* 0x00000000000579c3 */ /* 0x000e620000008800 */
[----:B------:R-:W-:-:S07]  /*02b0*/  UMOV UR4, 0x400 ;  /* 0x0000040000047882 */ /* 0x000fce0000000000 */
[----:B0-----:R-:W0:Y:S01]  /*02c0*/  LDC.64 R2, c[0x0][0x388] ;  /* 0x0000e200ff027b82 */ /* 0x001e220000000a00 */
[----:B-1----:R-:W-:-:S09]  /*02d0*/  ULEA UR4, UR5, UR4, 0x18 ;  /* 0x0000000405047291 */ /* 0x002fd2000f8ec0ff */
[----:B------:R-:W0:Y:S04]  /*02e0*/  LDS R5, [UR4] ;  /* 0x00000004ff057984 */ /* 0x000e280008000800 */
[----:B0-----:R-:W-:Y:S01]  /*02f0*/  REDG.E.ADD.STRONG.GPU desc[UR6][R2.64], R5 ;  /* 0x000000050200798e */ /* 0x001fe2000c12e106 */
[----:B------:R-:W-:Y:S05]  /*0300*/  EXIT ;  /* 0x000000000000794d */ /* 0x000fea0003800000 */
.L_x_2:
[----:B------:R-:W-:-:S00]  /*0310*/  BRA `(.L_x_2) ;  /* 0xfffffffc00fc7947 */ /* 0x000fc0000383ffff */
[----:B------:R-:W-:-:S00]  /*0320*/  NOP ;  /* 0x0000000000007918 */ /* 0x000fc00000000000 */
        /* <DEDUP_REMOVED lines=13> */
.L_x_3:


//--------------------- .nv.shared._Z20per2DGridSubArraySumPiS_iiiiiii --------------------------
	.section	.nv.shared._Z20per2DGridSubArraySumPiS_iiiiiii,"aw",@nobits
	.sectionflags	@""
	.align	16
	.zero		1024


//--------------------- .nv.shared.reserved.0     --------------------------
	.section	.nv.shared.reserved.0,"aw",@nobits
	.weak		__nv_reservedSMEM_offset_0_alias
	.size		__nv_reservedSMEM_offset_0_alias, 0, 64
	.other		__nv_reservedSMEM_offset_0_alias,@"STO_CUDA_RESERVED_SHARED STV_DEFAULT"
__nv_reservedSMEM_offset_0_alias:
	.zero		0
	.zero		64


//--------------------- .nv.constant0._Z20per2DGridSubArraySumPiS_iiiiiii --------------------------
	.section	.nv.constant0._Z20per2DGridSubArraySumPiS_iiiiiii,"a",@progbits
	.sectionflags	@""
	.align	4
.nv.constant0._Z20per2DGridSubArraySumPiS_iiiiiii:
	.zero		940


//--------------------- SYMBOLS --------------------------

	.type		.nv.reservedSmem.offset0,@object
	.size		.nv.reservedSmem.offset0,0x4
	.type		.nv.reservedSmem.cap,@object
	.size		.nv.reservedSmem.cap,0x4
